//
// Generated by NVIDIA NVVM Compiler
//
// Compiler Build ID: CL-36424714
// Cuda compilation tools, release 13.0, V13.0.88
// Based on NVVM 20.0.0
//

.version 9.0
.target sm_100
.address_size 64

	// .globl	_Z7forwardPfS_S_S_S_S_S_
// _ZZ8backwardPfS_S_S_S_S_S_S_E8h_errors has been demoted

.visible .entry _Z7forwardPfS_S_S_S_S_S_(
	.param .u64 .ptr .align 1 _Z7forwardPfS_S_S_S_S_S__param_0,
	.param .u64 .ptr .align 1 _Z7forwardPfS_S_S_S_S_S__param_1,
	.param .u64 .ptr .align 1 _Z7forwardPfS_S_S_S_S_S__param_2,
	.param .u64 .ptr .align 1 _Z7forwardPfS_S_S_S_S_S__param_3,
	.param .u64 .ptr .align 1 _Z7forwardPfS_S_S_S_S_S__param_4,
	.param .u64 .ptr .align 1 _Z7forwardPfS_S_S_S_S_S__param_5,
	.param .u64 .ptr .align 1 _Z7forwardPfS_S_S_S_S_S__param_6
)
{
	.reg .pred 	%p<3>;
	.reg .b32 	%r<6>;
	.reg .b32 	%f<44>;
	.reg .b64 	%rd<19>;

	ld.param.u64 	%rd2, [_Z7forwardPfS_S_S_S_S_S__param_0];
	ld.param.u64 	%rd3, [_Z7forwardPfS_S_S_S_S_S__param_1];
	ld.param.u64 	%rd4, [_Z7forwardPfS_S_S_S_S_S__param_2];
	ld.param.u64 	%rd5, [_Z7forwardPfS_S_S_S_S_S__param_3];
	ld.param.u64 	%rd6, [_Z7forwardPfS_S_S_S_S_S__param_4];
	ld.param.u64 	%rd8, [_Z7forwardPfS_S_S_S_S_S__param_5];
	ld.param.u64 	%rd7, [_Z7forwardPfS_S_S_S_S_S__param_6];
	cvta.to.global.u64 	%rd1, %rd8;
	mov.u32 	%r1, %tid.x;
	setp.gt.u32 	%p1, %r1, 2;
	@%p1 bra 	$L__BB0_2;
	cvta.to.global.u64 	%rd9, %rd2;
	cvta.to.global.u64 	%rd10, %rd3;
	cvta.to.global.u64 	%rd11, %rd4;
	mul.wide.u32 	%rd12, %r1, 4;
	add.s64 	%rd13, %rd11, %rd12;
	ld.global.f32 	%f1, [%rd13];
	ld.global.f32 	%f2, [%rd9];
	add.s64 	%rd14, %rd10, %rd12;
	ld.global.f32 	%f3, [%rd14];
	fma.rn.f32 	%f4, %f2, %f3, %f1;
	ld.global.f32 	%f5, [%rd9+4];
	ld.global.f32 	%f6, [%rd14+12];
	fma.rn.f32 	%f7, %f5, %f6, %f4;
	fma.rn.f32 	%f8, %f7, 0fBBBB989D, 0f3F000000;
	cvt.sat.f32.f32 	%f9, %f8;
	mov.f32 	%f10, 0f4B400001;
	mov.f32 	%f11, 0f437C0000;
	fma.rm.f32 	%f12, %f9, %f11, %f10;
	add.f32 	%f13, %f12, 0fCB40007F;
	neg.f32 	%f14, %f13;
	fma.rn.f32 	%f15, %f7, 0fBFB8AA3B, %f14;
	fma.rn.f32 	%f16, %f7, 0fB2A57060, %f15;
	mov.b32 	%r2, %f12;
	shl.b32 	%r3, %r2, 23;
	mov.b32 	%f17, %r3;
	ex2.approx.ftz.f32 	%f18, %f16;
	fma.rn.f32 	%f19, %f18, %f17, 0f3F800000;
	rcp.rn.f32 	%f20, %f19;
	add.s64 	%rd15, %rd1, %rd12;
	st.global.f32 	[%rd15], %f20;
$L__BB0_2:
	bar.sync 	0;
	setp.ne.s32 	%p2, %r1, 0;
	@%p2 bra 	$L__BB0_4;
	cvta.to.global.u64 	%rd16, %rd5;
	cvta.to.global.u64 	%rd17, %rd6;
	ld.global.f32 	%f21, [%rd17];
	ld.global.f32 	%f22, [%rd1];
	ld.global.f32 	%f23, [%rd16];
	fma.rn.f32 	%f24, %f22, %f23, %f21;
	ld.global.f32 	%f25, [%rd1+4];
	ld.global.f32 	%f26, [%rd16+4];
	fma.rn.f32 	%f27, %f25, %f26, %f24;
	ld.global.f32 	%f28, [%rd1+8];
	ld.global.f32 	%f29, [%rd16+8];
	fma.rn.f32 	%f30, %f28, %f29, %f27;
	fma.rn.f32 	%f31, %f30, 0fBBBB989D, 0f3F000000;
	cvt.sat.f32.f32 	%f32, %f31;
	mov.f32 	%f33, 0f4B400001;
	mov.f32 	%f34, 0f437C0000;
	fma.rm.f32 	%f35, %f32, %f34, %f33;
	add.f32 	%f36, %f35, 0fCB40007F;
	neg.f32 	%f37, %f36;
	fma.rn.f32 	%f38, %f30, 0fBFB8AA3B, %f37;
	fma.rn.f32 	%f39, %f30, 0fB2A57060, %f38;
	mov.b32 	%r4, %f35;
	shl.b32 	%r5, %r4, 23;
	mov.b32 	%f40, %r5;
	ex2.approx.ftz.f32 	%f41, %f39;
	fma.rn.f32 	%f42, %f41, %f40, 0f3F800000;
	rcp.rn.f32 	%f43, %f42;
	cvta.to.global.u64 	%rd18, %rd7;
	st.global.f32 	[%rd18], %f43;
$L__BB0_4:
	ret;

}
	// .globl	_Z8backwardPfS_S_S_S_S_S_S_
.visible .entry _Z8backwardPfS_S_S_S_S_S_S_(
	.param .u64 .ptr .align 1 _Z8backwardPfS_S_S_S_S_S_S__param_0,
	.param .u64 .ptr .align 1 _Z8backwardPfS_S_S_S_S_S_S__param_1,
	.param .u64 .ptr .align 1 _Z8backwardPfS_S_S_S_S_S_S__param_2,
	.param .u64 .ptr .align 1 _Z8backwardPfS_S_S_S_S_S_S__param_3,
	.param .u64 .ptr .align 1 _Z8backwardPfS_S_S_S_S_S_S__param_4,
	.param .u64 .ptr .align 1 _Z8backwardPfS_S_S_S_S_S_S__param_5,
	.param .u64 .ptr .align 1 _Z8backwardPfS_S_S_S_S_S_S__param_6,
	.param .u64 .ptr .align 1 _Z8backwardPfS_S_S_S_S_S_S__param_7
)
{
	.reg .pred 	%p<5>;
	.reg .b32 	%r<9>;
	.reg .b32 	%f<60>;
	.reg .b64 	%rd<26>;
	// demoted variable
	.shared .align 4 .b8 _ZZ8backwardPfS_S_S_S_S_S_S_E8h_errors[12];
	ld.param.u64 	%rd3, [_Z8backwardPfS_S_S_S_S_S_S__param_0];
	ld.param.u64 	%rd7, [_Z8backwardPfS_S_S_S_S_S_S__param_1];
	ld.param.u64 	%rd8, [_Z8backwardPfS_S_S_S_S_S_S__param_2];
	ld.param.u64 	%rd9, [_Z8backwardPfS_S_S_S_S_S_S__param_3];
	ld.param.u64 	%rd4, [_Z8backwardPfS_S_S_S_S_S_S__param_4];
	ld.param.u64 	%rd5, [_Z8backwardPfS_S_S_S_S_S_S__param_5];
	ld.param.u64 	%rd10, [_Z8backwardPfS_S_S_S_S_S_S__param_6];
	ld.param.u64 	%rd6, [_Z8backwardPfS_S_S_S_S_S_S__param_7];
	cvta.to.global.u64 	%rd1, %rd8;
	cvta.to.global.u64 	%rd2, %rd10;
	cvta.to.global.u64 	%rd11, %rd7;
	cvta.to.global.u64 	%rd12, %rd9;
	mov.u32 	%r1, %tid.x;
	ld.global.f32 	%f3, [%rd12];
	ld.global.f32 	%f4, [%rd11];
	sub.f32 	%f5, %f3, %f4;
	fma.rn.f32 	%f6, %f3, 0fBBBB989D, 0f3F000000;
	cvt.sat.f32.f32 	%f7, %f6;
	mov.f32 	%f8, 0f4B400001;
	mov.f32 	%f9, 0f437C0000;
	fma.rm.f32 	%f10, %f7, %f9, %f8;
	add.f32 	%f11, %f10, 0fCB40007F;
	neg.f32 	%f12, %f11;
	fma.rn.f32 	%f13, %f3, 0fBFB8AA3B, %f12;
	fma.rn.f32 	%f14, %f3, 0fB2A57060, %f13;
	mov.b32 	%r3, %f10;
	shl.b32 	%r4, %r3, 23;
	mov.b32 	%f15, %r4;
	ex2.approx.ftz.f32 	%f16, %f14;
	fma.rn.f32 	%f17, %f16, %f15, 0f3F800000;
	rcp.rn.f32 	%f18, %f17;
	mov.f32 	%f19, 0f3F800000;
	sub.f32 	%f20, %f19, %f18;
	mul.f32 	%f21, %f18, %f20;
	mul.f32 	%f1, %f5, %f21;
	setp.gt.u32 	%p1, %r1, 2;
	shl.b32 	%r5, %r1, 2;
	mov.u32 	%r6, _ZZ8backwardPfS_S_S_S_S_S_S_E8h_errors;
	add.s32 	%r2, %r6, %r5;
	@%p1 bra 	$L__BB1_2;
	mul.wide.u32 	%rd13, %r1, 4;
	add.s64 	%rd14, %rd2, %rd13;
	ld.global.f32 	%f22, [%rd14];
	mul.f32 	%f23, %f1, %f22;
	add.s64 	%rd15, %rd1, %rd13;
	ld.global.f32 	%f24, [%rd15];
	fma.rn.f32 	%f25, %f24, 0fBBBB989D, 0f3F000000;
	cvt.sat.f32.f32 	%f26, %f25;
	mov.f32 	%f27, 0f4B400001;
	mov.f32 	%f28, 0f437C0000;
	fma.rm.f32 	%f29, %f26, %f28, %f27;
	add.f32 	%f30, %f29, 0fCB40007F;
	neg.f32 	%f31, %f30;
	fma.rn.f32 	%f32, %f24, 0fBFB8AA3B, %f31;
	fma.rn.f32 	%f33, %f24, 0fB2A57060, %f32;
	mov.b32 	%r7, %f29;
	shl.b32 	%r8, %r7, 23;
	mov.b32 	%f34, %r8;
	ex2.approx.ftz.f32 	%f35, %f33;
	fma.rn.f32 	%f36, %f35, %f34, 0f3F800000;
	rcp.rn.f32 	%f37, %f36;
	mov.f32 	%f38, 0f3F800000;
	sub.f32 	%f39, %f38, %f37;
	mul.f32 	%f40, %f37, %f39;
	mul.f32 	%f41, %f23, %f40;
	st.shared.f32 	[%r2], %f41;
$L__BB1_2:
	setp.gt.u32 	%p2, %r1, 2;
	bar.sync 	0;
	@%p2 bra 	$L__BB1_5;
	mul.f32 	%f2, %f1, 0f3F000000;
	mul.wide.u32 	%rd16, %r1, 4;
	add.s64 	%rd17, %rd1, %rd16;
	ld.global.f32 	%f42, [%rd17];
	mul.f32 	%f43, %f2, %f42;
	add.s64 	%rd18, %rd2, %rd16;
	ld.global.f32 	%f44, [%rd18];
	sub.f32 	%f45, %f44, %f43;
	st.global.f32 	[%rd18], %f45;
	setp.ne.s32 	%p3, %r1, 0;
	@%p3 bra 	$L__BB1_5;
	cvta.to.global.u64 	%rd19, %rd6;
	ld.global.f32 	%f46, [%rd19];
	sub.f32 	%f47, %f46, %f2;
	st.global.f32 	[%rd19], %f47;
$L__BB1_5:
	setp.gt.u32 	%p4, %r1, 2;
	bar.sync 	0;
	@%p4 bra 	$L__BB1_7;
	cvta.to.global.u64 	%rd20, %rd3;
	ld.shared.f32 	%f48, [%r2];
	mul.f32 	%f49, %f48, 0f3F000000;
	ld.global.f32 	%f50, [%rd20];
	mul.f32 	%f51, %f49, %f50;
	cvta.to.global.u64 	%rd21, %rd4;
	mul.wide.u32 	%rd22, %r1, 4;
	add.s64 	%rd23, %rd21, %rd22;
	ld.global.f32 	%f52, [%rd23];
	sub.f32 	%f53, %f52, %f51;
	st.global.f32 	[%rd23], %f53;
	ld.global.f32 	%f54, [%rd20+4];
	mul.f32 	%f55, %f49, %f54;
	ld.global.f32 	%f56, [%rd23+12];
	sub.f32 	%f57, %f56, %f55;
	st.global.f32 	[%rd23+12], %f57;
	cvta.to.global.u64 	%rd24, %rd5;
	add.s64 	%rd25, %rd24, %rd22;
	ld.global.f32 	%f58, [%rd25];
	sub.f32 	%f59, %f58, %f49;
	st.global.f32 	[%rd25], %f59;
$L__BB1_7:
	ret;

}


// ===== COMPILED SASS (sm_100) =====

	.target	sm_100

	.elftype	@"ET_EXEC"


//--------------------- .note.nv.tkinfo           --------------------------
	.section	.note.nv.tkinfo,"",@"SHT_NOTE"
	.sectionflags	@"SHF_NOTE_NV_TKINFO"
	.tkinfo
        /*0018*/ 	.word	0x00000002
        /*0030*/ 	.string	""
        /*0030*/ 	.string	"ptxas"
        /*0030*/ 	.string	"Cuda compilation tools, release 13.0, V13.0.88"
        /*0030*/ 	.string	"Build cuda_13.0.r13.0/compiler.36424714_0"
        /*0030*/ 	.string	"-arch sm_100 -m 64 "



//--------------------- .note.nv.cuinfo           --------------------------
	.section	.note.nv.cuinfo,"",@"SHT_NOTE"
	.sectionflags	@"SHF_NOTE_NV_CUINFO"
        /*0018*/ 	.short	0x0002
        /*001a*/ 	.short	0x0064
        /*001c*/ 	.short	0x0082
	.zero		2


//--------------------- .nv.info                  --------------------------
	.section	.nv.info,"",@"SHT_CUDA_INFO"
	.align	4


	//----- nvinfo : EIATTR_REGCOUNT
	.align		4
        /*0000*/ 	.byte	0x04, 0x2f
        /*0002*/ 	.short	(.L_1 - .L_0)
	.align		4
.L_0:
        /*0004*/ 	.word	index@(_Z7forwardPfS_S_S_S_S_S_)
        /*0008*/ 	.word	0x00000010


	//----- nvinfo : EIATTR_FRAME_SIZE
	.align		4
.L_1:
        /*000c*/ 	.byte	0x04, 0x11
        /*000e*/ 	.short	(.L_3 - .L_2)
	.align		4
.L_2:
        /*0010*/ 	.word	index@($__internal_1_$__cuda_sm20_rcp_rn_f32_slowpath)
        /*0014*/ 	.word	0x00000000


	//----- nvinfo : EIATTR_FRAME_SIZE
	.align		4
.L_3:
        /*0018*/ 	.byte	0x04, 0x11
        /*001a*/ 	.short	(.L_5 - .L_4)
	.align		4
.L_4:
        /*001c*/ 	.word	index@(_Z7forwardPfS_S_S_S_S_S_)
        /*0020*/ 	.word	0x00000000


	//----- nvinfo : EIATTR_REGCOUNT
	.align		4
.L_5:
        /*0024*/ 	.byte	0x04, 0x2f
        /*0026*/ 	.short	(.L_7 - .L_6)
	.align		4
.L_6:
        /*0028*/ 	.word	index@(_Z8backwardPfS_S_S_S_S_S_S_)
        /*002c*/ 	.word	0x00000012


	//----- nvinfo : EIATTR_FRAME_SIZE
	.align		4
.L_7:
        /*0030*/ 	.byte	0x04, 0x11
        /*0032*/ 	.short	(.L_9 - .L_8)
	.align		4
.L_8:
        /*0034*/ 	.word	index@($__internal_0_$__cuda_sm20_rcp_rn_f32_slowpath)
        /*0038*/ 	.word	0x00000000


	//----- nvinfo : EIATTR_FRAME_SIZE
	.align		4
.L_9:
        /*003c*/ 	.byte	0x04, 0x11
        /*003e*/ 	.short	(.L_11 - .L_10)
	.align		4
.L_10:
        /*0040*/ 	.word	index@(_Z8backwardPfS_S_S_S_S_S_S_)
        /*0044*/ 	.word	0x00000000


	//----- nvinfo : EIATTR_MIN_STACK_SIZE
	.align		4
.L_11:
        /*0048*/ 	.byte	0x04, 0x12
        /*004a*/ 	.short	(.L_13 - .L_12)
	.align		4
.L_12:
        /*004c*/ 	.word	index@(_Z8backwardPfS_S_S_S_S_S_S_)
        /*0050*/ 	.word	0x00000000


	//----- nvinfo : EIATTR_MIN_STACK_SIZE
	.align		4
.L_13:
        /*0054*/ 	.byte	0x04, 0x12
        /*0056*/ 	.short	(.L_15 - .L_14)
	.align		4
.L_14:
        /*0058*/ 	.word	index@(_Z7forwardPfS_S_S_S_S_S_)
        /*005c*/ 	.word	0x00000000
.L_15:


//--------------------- .nv.compat                --------------------------
	.section	.nv.compat,"",@"SHT_CUDA_COMPAT_INFO"
	.align	4
        /*0000*/ 	.byte	0x02, 0x09, 0x00, 0x00, 0x02, 0x02, 0x01, 0x00, 0x02, 0x05, 0x05, 0x00, 0x03, 0x07, 0x01, 0x01
        /*0010*/ 	.byte	0x02, 0x03, 0x00, 0x00, 0x02, 0x06, 0x01, 0x00, 0x04, 0x0b, 0x08, 0x00, 0x09, 0x00, 0x00, 0x00
        /*0020*/ 	.byte	0x00, 0x00, 0x00, 0x00


//--------------------- .nv.info._Z8backwardPfS_S_S_S_S_S_S_ --------------------------
	.section	.nv.info._Z8backwardPfS_S_S_S_S_S_S_,"",@"SHT_CUDA_INFO"
	.sectionflags	@""
	.align	4


	//----- nvinfo : EIATTR_CUDA_API_VERSION
	.align		4
        /*0000*/ 	.byte	0x04, 0x37
        /*0002*/ 	.short	(.L_17 - .L_16)
.L_16:
        /*0004*/ 	.word	0x00000082


	//----- nvinfo : EIATTR_KPARAM_INFO
	.align		4
.L_17:
        /*0008*/ 	.byte	0x04, 0x17
        /*000a*/ 	.short	(.L_19 - .L_18)
.L_18:
        /*000c*/ 	.word	0x00000000
        /*0010*/ 	.short	0x0007
        /*0012*/ 	.short	0x0038
        /*0014*/ 	.byte	0x00, 0xf5, 0x21, 0x00


	//----- nvinfo : EIATTR_KPARAM_INFO
	.align		4
.L_19:
        /*0018*/ 	.byte	0x04, 0x17
        /*001a*/ 	.short	(.L_21 - .L_20)
.L_20:
        /*001c*/ 	.word	0x00000000
        /*0020*/ 	.short	0x0006
        /*0022*/ 	.short	0x0030
        /*0024*/ 	.byte	0x00, 0xf5, 0x21, 0x00


	//----- nvinfo : EIATTR_KPARAM_INFO
	.align		4
.L_21:
        /*0028*/ 	.byte	0x04, 0x17
        /*002a*/ 	.short	(.L_23 - .L_22)
.L_22:
        /*002c*/ 	.word	0x00000000
        /*0030*/ 	.short	0x0005
        /*0032*/ 	.short	0x0028
        /*0034*/ 	.byte	0x00, 0xf5, 0x21, 0x00


	//----- nvinfo : EIATTR_KPARAM_INFO
	.align		4
.L_23:
        /*0038*/ 	.byte	0x04, 0x17
        /*003a*/ 	.short	(.L_25 - .L_24)
.L_24:
        /*003c*/ 	.word	0x00000000
        /*0040*/ 	.short	0x0004
        /*0042*/ 	.short	0x0020
        /*0044*/ 	.byte	0x00, 0xf5, 0x21, 0x00


	//----- nvinfo : EIATTR_KPARAM_INFO
	.align		4
.L_25:
        /*0048*/ 	.byte	0x04, 0x17
        /*004a*/ 	.short	(.L_27 - .L_26)
.L_26:
        /*004c*/ 	.word	0x00000000
        /*0050*/ 	.short	0x0003
        /*0052*/ 	.short	0x0018
        /*0054*/ 	.byte	0x00, 0xf5, 0x21, 0x00


	//----- nvinfo : EIATTR_KPARAM_INFO
	.align		4
.L_27:
        /*0058*/ 	.byte	0x04, 0x17
        /*005a*/ 	.short	(.L_29 - .L_28)
.L_28:
        /*005c*/ 	.word	0x00000000
        /*0060*/ 	.short	0x0002
        /*0062*/ 	.short	0x0010
        /*0064*/ 	.byte	0x00, 0xf5, 0x21, 0x00


	//----- nvinfo : EIATTR_KPARAM_INFO
	.align		4
.L_29:
        /*0068*/ 	.byte	0x04, 0x17
        /*006a*/ 	.short	(.L_31 - .L_30)
.L_30:
        /*006c*/ 	.word	0x00000000
        /*0070*/ 	.short	0x0001
        /*0072*/ 	.short	0x0008
        /*0074*/ 	.byte	0x00, 0xf5, 0x21, 0x00


	//----- nvinfo : EIATTR_KPARAM_INFO
	.align		4
.L_31:
        /*0078*/ 	.byte	0x04, 0x17
        /*007a*/ 	.short	(.L_33 - .L_32)
.L_32:
        /*007c*/ 	.word	0x00000000
        /*0080*/ 	.short	0x0000
        /*0082*/ 	.short	0x0000
        /*0084*/ 	.byte	0x00, 0xf5, 0x21, 0x00


	//----- nvinfo : EIATTR_SPARSE_MMA_MASK
	.align		4
.L_33:
        /*0088*/ 	.byte	0x03, 0x50
        /*008a*/ 	.short	0x0000


	//----- nvinfo : EIATTR_MAXREG_COUNT
	.align		4
        /*008c*/ 	.byte	0x03, 0x1b
        /*008e*/ 	.short	0x00ff


	//----- nvinfo : EIATTR_NUM_BARRIERS
	.align		4
        /*0090*/ 	.byte	0x02, 0x4c
        /*0092*/ 	.byte	0x01
	.zero		1


	//----- nvinfo : EIATTR_MERCURY_ISA_VERSION
	.align		4
        /*0094*/ 	.byte	0x03, 0x5f
        /*0096*/ 	.short	0x0101


	//----- nvinfo : EIATTR_VRC_CTA_INIT_COUNT
	.align		4
        /*0098*/ 	.byte	0x02, 0x4a
	.zero		1
	.zero		1


	//----- nvinfo : EIATTR_EXIT_INSTR_OFFSETS
	.align		4
        /*009c*/ 	.byte	0x04, 0x1c
        /*009e*/ 	.short	(.L_35 - .L_34)


	//   ....[0]....
.L_34:
        /*00a0*/ 	.word	0x000005f0


	//   ....[1]....
        /*00a4*/ 	.word	0x00000720


	//----- nvinfo : EIATTR_CRS_STACK_SIZE
	.align		4
.L_35:
        /*00a8*/ 	.byte	0x04, 0x1e
        /*00aa*/ 	.short	(.L_37 - .L_36)
.L_36:
        /*00ac*/ 	.word	0x00000000


	//----- nvinfo : EIATTR_CBANK_PARAM_SIZE
	.align		4
.L_37:
        /*00b0*/ 	.byte	0x03, 0x19
        /*00b2*/ 	.short	0x0040


	//----- nvinfo : EIATTR_PARAM_CBANK
	.align		4
        /*00b4*/ 	.byte	0x04, 0x0a
        /*00b6*/ 	.short	(.L_39 - .L_38)
	.align		4
.L_38:
        /*00b8*/ 	.word	index@(.nv.constant0._Z8backwardPfS_S_S_S_S_S_S_)
        /*00bc*/ 	.short	0x0380
        /*00be*/ 	.short	0x0040


	//----- nvinfo : EIATTR_SW_WAR
	.align		4
.L_39:
        /*00c0*/ 	.byte	0x04, 0x36
        /*00c2*/ 	.short	(.L_41 - .L_40)
.L_40:
        /*00c4*/ 	.word	0x00000008
.L_41:


//--------------------- .nv.info._Z7forwardPfS_S_S_S_S_S_ --------------------------
	.section	.nv.info._Z7forwardPfS_S_S_S_S_S_,"",@"SHT_CUDA_INFO"
	.sectionflags	@""
	.align	4


	//----- nvinfo : EIATTR_CUDA_API_VERSION
	.align		4
        /*0000*/ 	.byte	0x04, 0x37
        /*0002*/ 	.short	(.L_43 - .L_42)
.L_42:
        /*0004*/ 	.word	0x00000082


	//----- nvinfo : EIATTR_KPARAM_INFO
	.align		4
.L_43:
        /*0008*/ 	.byte	0x04, 0x17
        /*000a*/ 	.short	(.L_45 - .L_44)
.L_44:
        /*000c*/ 	.word	0x00000000
        /*0010*/ 	.short	0x0006
        /*0012*/ 	.short	0x0030
        /*0014*/ 	.byte	0x00, 0xf5, 0x21, 0x00


	//----- nvinfo : EIATTR_KPARAM_INFO
	.align		4
.L_45:
        /*0018*/ 	.byte	0x04, 0x17
        /*001a*/ 	.short	(.L_47 - .L_46)
.L_46:
        /*001c*/ 	.word	0x00000000
        /*0020*/ 	.short	0x0005
        /*0022*/ 	.short	0x0028
        /*0024*/ 	.byte	0x00, 0xf5, 0x21, 0x00


	//----- nvinfo : EIATTR_KPARAM_INFO
	.align		4
.L_47:
        /*0028*/ 	.byte	0x04, 0x17
        /*002a*/ 	.short	(.L_49 - .L_48)
.L_48:
        /*002c*/ 	.word	0x00000000
        /*0030*/ 	.short	0x0004
        /*0032*/ 	.short	0x0020
        /*0034*/ 	.byte	0x00, 0xf5, 0x21, 0x00


	//----- nvinfo : EIATTR_KPARAM_INFO
	.align		4
.L_49:
        /*0038*/ 	.byte	0x04, 0x17
        /*003a*/ 	.short	(.L_51 - .L_50)
.L_50:
        /*003c*/ 	.word	0x00000000
        /*0040*/ 	.short	0x0003
        /*0042*/ 	.short	0x0018
        /*0044*/ 	.byte	0x00, 0xf5, 0x21, 0x00


	//----- nvinfo : EIATTR_KPARAM_INFO
	.align		4
.L_51:
        /*0048*/ 	.byte	0x04, 0x17
        /*004a*/ 	.short	(.L_53 - .L_52)
.L_52:
        /*004c*/ 	.word	0x00000000
        /*0050*/ 	.short	0x0002
        /*0052*/ 	.short	0x0010
        /*0054*/ 	.byte	0x00, 0xf5, 0x21, 0x00


	//----- nvinfo : EIATTR_KPARAM_INFO
	.align		4
.L_53:
        /*0058*/ 	.byte	0x04, 0x17
        /*005a*/ 	.short	(.L_55 - .L_54)
.L_54:
        /*005c*/ 	.word	0x00000000
        /*0060*/ 	.short	0x0001
        /*0062*/ 	.short	0x0008
        /*0064*/ 	.byte	0x00, 0xf5, 0x21, 0x00


	//----- nvinfo : EIATTR_KPARAM_INFO
	.align		4
.L_55:
        /*0068*/ 	.byte	0x04, 0x17
        /*006a*/ 	.short	(.L_57 - .L_56)
.L_56:
        /*006c*/ 	.word	0x00000000
        /*0070*/ 	.short	0x0000
        /*0072*/ 	.short	0x0000
        /*0074*/ 	.byte	0x00, 0xf5, 0x21, 0x00


	//----- nvinfo : EIATTR_SPARSE_MMA_MASK
	.align		4
.L_57:
        /*0078*/ 	.byte	0x03, 0x50
        /*007a*/ 	.short	0x0000


	//----- nvinfo : EIATTR_MAXREG_COUNT
	.align		4
        /*007c*/ 	.byte	0x03, 0x1b
        /*007e*/ 	.short	0x00ff


	//----- nvinfo : EIATTR_NUM_BARRIERS
	.align		4
        /*0080*/ 	.byte	0x02, 0x4c
        /*0082*/ 	.byte	0x01
	.zero		1


	//----- nvinfo : EIATTR_MERCURY_ISA_VERSION
	.align		4
        /*0084*/ 	.byte	0x03, 0x5f
        /*0086*/ 	.short	0x0101


	//----- nvinfo : EIATTR_VRC_CTA_INIT_COUNT
	.align		4
        /*0088*/ 	.byte	0x02, 0x4a
	.zero		1
	.zero		1


	//----- nvinfo : EIATTR_EXIT_INSTR_OFFSETS
	.align		4
        /*008c*/ 	.byte	0x04, 0x1c
        /*008e*/ 	.short	(.L_59 - .L_58)


	//   ....[0]....
.L_58:
        /*0090*/ 	.word	0x000002f0


	//   ....[1]....
        /*0094*/ 	.word	0x00000550


	//----- nvinfo : EIATTR_CRS_STACK_SIZE
	.align		4
.L_59:
        /*0098*/ 	.byte	0x04, 0x1e
        /*009a*/ 	.short	(.L_61 - .L_60)
.L_60:
        /*009c*/ 	.word	0x00000000


	//----- nvinfo : EIATTR_CBANK_PARAM_SIZE
	.align		4
.L_61:
        /*00a0*/ 	.byte	0x03, 0x19
        /*00a2*/ 	.short	0x0038


	//----- nvinfo : EIATTR_PARAM_CBANK
	.align		4
        /*00a4*/ 	.byte	0x04, 0x0a
        /*00a6*/ 	.short	(.L_63 - .L_62)
	.align		4
.L_62:
        /*00a8*/ 	.word	index@(.nv.constant0._Z7forwardPfS_S_S_S_S_S_)
        /*00ac*/ 	.short	0x0380
        /*00ae*/ 	.short	0x0038


	//----- nvinfo : EIATTR_SW_WAR
	.align		4
.L_63:
        /*00b0*/ 	.byte	0x04, 0x36
        /*00b2*/ 	.short	(.L_65 - .L_64)
.L_64:
        /*00b4*/ 	.word	0x00000008
.L_65:


//--------------------- .nv.callgraph             --------------------------
	.section	.nv.callgraph,"",@"SHT_CUDA_CALLGRAPH"
	.align	4
	.sectionentsize	8
	.align		4
        /*0000*/ 	.word	0x00000000
	.align		4
        /*0004*/ 	.word	0xffffffff
	.align		4
        /*0008*/ 	.word	0x00000000
	.align		4
        /*000c*/ 	.word	0xfffffffe
	.align		4
        /*0010*/ 	.word	0x00000000
	.align		4
        /*0014*/ 	.word	0xfffffffd
	.align		4
        /*0018*/ 	.word	0x00000000
	.align		4
        /*001c*/ 	.word	0xfffffffc


//--------------------- .text._Z8backwardPfS_S_S_S_S_S_S_ --------------------------
	.section	.text._Z8backwardPfS_S_S_S_S_S_S_,"ax",@progbits
	.align	128
        .global         _Z8backwardPfS_S_S_S_S_S_S_
        .type           _Z8backwardPfS_S_S_S_S_S_S_,@function
        .size           _Z8backwardPfS_S_S_S_S_S_S_,(.L_x_26 - _Z8backwardPfS_S_S_S_S_S_S_)
        .other          _Z8backwardPfS_S_S_S_S_S_S_,@"STO_CUDA_ENTRY STV_DEFAULT"
_Z8backwardPfS_S_S_S_S_S_S_:
.text._Z8backwardPfS_S_S_S_S_S_S_:
[----:B------:R-:W-:Y:S08]  /*0000*/  LDC R1, c[0x0][0x37c] ;  /* 0x0000df00ff017b82 */ /* 0x000ff00000000800 */
[----:B------:R-:W0:Y:S01]  /*0010*/  LDC.64 R2, c[0x0][0x398] ;  /* 0x0000e600ff027b82 */ /* 0x000e220000000a00 */
[----:B------:R-:W0:Y:S02]  /*0020*/  LDCU.64 UR6, c[0x0][0x358] ;  /* 0x00006b00ff0677ac */ /* 0x000e240008000a00 */
[----:B0-----:R0:W2:Y:S05]  /*0030*/  LDG.E R2, desc[UR6][R2.64] ;  /* 0x0000000602027981 */ /* 0x0010aa000c1e1900 */
[----:B------:R-:W1:Y:S02]  /*0040*/  LDC.64 R4, c[0x0][0x388] ;  /* 0x0000e200ff047b82 */ /* 0x000e640000000a00 */
[----:B-1----:R-:W3:Y:S01]  /*0050*/  LDG.E R5, desc[UR6][R4.64] ;  /* 0x0000000604057981 */ /* 0x002ee2000c1e1900 */
[----:B------:R-:W-:Y:S01]  /*0060*/  HFMA2 R7, -RZ, RZ, 0.96630859375, -0.0022525787353515625 ;  /* 0x3bbb989dff077431 */ /* 0x000fe200000001ff */
[----:B------:R-:W-:Y:S01]  /*0070*/  MOV R9, 0x437c0000 ;  /* 0x437c000000097802 */ /* 0x000fe20000000f00 */
[----:B0-----:R-:W0:Y:S03]  /*0080*/  S2R R3, SR_TID.X ;  /* 0x0000000000037919 */ /* 0x001e260000002100 */
[----:B--2---:R-:W-:-:S04]  /*0090*/  FFMA.SAT R0, R2, -R7, 0.5 ;  /* 0x3f00000002007423 */ /* 0x004fc80000002807 */
[----:B------:R-:W-:-:S04]  /*00a0*/  FFMA.RM R0, R0, R9, 12582913 ;  /* 0x4b40000100007423 */ /* 0x000fc80000004009 */
[C---:B------:R-:W-:Y:S01]  /*00b0*/  FADD R7, R0.reuse, -12583039 ;  /* 0xcb40007f00077421 */ /* 0x040fe20000000000 */
[----:B------:R-:W-:-:S03]  /*00c0*/  SHF.L.U32 R0, R0, 0x17, RZ ;  /* 0x0000001700007819 */ /* 0x000fc600000006ff */
[----:B------:R-:W-:-:S04]  /*00d0*/  FFMA R7, R2, -1.4426950216293334961, -R7 ;  /* 0xbfb8aa3b02077823 */ /* 0x000fc80000000807 */
[----:B------:R-:W-:-:S06]  /*00e0*/  FFMA R7, R2, -1.925963033500011079e-08, R7 ;  /* 0xb2a5706002077823 */ /* 0x000fcc0000000007 */
[----:B------:R-:W1:Y:S01]  /*00f0*/  MUFU.EX2 R7, R7 ;  /* 0x0000000700077308 */ /* 0x000e620000000800 */
[----:B---3--:R-:W-:Y:S01]  /*0100*/  FADD R5, R2, -R5 ;  /* 0x8000000502057221 */ /* 0x008fe20000000000 */
[----:B-1----:R-:W-:-:S05]  /*0110*/  FFMA R0, R0, R7, 1 ;  /* 0x3f80000000007423 */ /* 0x002fca0000000007 */
[----:B------:R-:W-:-:S04]  /*0120*/  IADD3 R4, PT, PT, R0, 0x1800000, RZ ;  /* 0x0180000000047810 */ /* 0x000fc80007ffe0ff */
[----:B------:R-:W-:-:S04]  /*0130*/  LOP3.LUT R4, R4, 0x7f800000, RZ, 0xc0, !PT ;  /* 0x7f80000004047812 */ /* 0x000fc800078ec0ff */
[----:B------:R-:W-:-:S13]  /*0140*/  ISETP.GT.U32.AND P0, PT, R4, 0x1ffffff, PT ;  /* 0x01ffffff0400780c */ /* 0x000fda0003f04070 */
[----:B0-----:R-:W-:Y:S05]  /*0150*/  @P0 BRA `(.L_x_0) ;  /* 0x00000000000c0947 */ /* 0x001fea0003800000 */
[----:B------:R-:W-:-:S07]  /*0160*/  MOV R8, 0x180 ;  /* 0x0000018000087802 */ /* 0x000fce0000000f00 */
[----:B------:R-:W-:Y:S05]  /*0170*/  CALL.REL.NOINC `($__internal_0_$__cuda_sm20_rcp_rn_f32_slowpath) ;  /* 0x00000004006c7944 */ /* 0x000fea0003c00000 */
[----:B------:R-:W-:Y:S05]  /*0180*/  BRA `(.L_x_1) ;  /* 0x0000000000107947 */ /* 0x000fea0003800000 */
.L_x_0:
[----:B------:R-:W0:Y:S02]  /*0190*/  MUFU.RCP R7, R0 ;  /* 0x0000000000077308 */ /* 0x000e240000001000 */
[----:B0-----:R-:W-:-:S04]  /*01a0*/  FFMA R2, R0, R7, -1 ;  /* 0xbf80000000027423 */ /* 0x001fc80000000007 */
[----:B------:R-:W-:-:S04]  /*01b0*/  FADD.FTZ R2, -R2, -RZ ;  /* 0x800000ff02027221 */ /* 0x000fc80000010100 */
[----:B------:R-:W-:-:S07]  /*01c0*/  FFMA R2, R7, R2, R7 ;  /* 0x0000000207027223 */ /* 0x000fce0000000007 */
.L_x_1:
[----:B------:R-:W0:Y:S01]  /*01d0*/  S2UR UR5, SR_CgaCtaId ;  /* 0x00000000000579c3 */ /* 0x000e220000008800 */
[----:B------:R-:W-:Y:S01]  /*01e0*/  ISETP.GT.U32.AND P0, PT, R3, 0x2, PT ;  /* 0x000000020300780c */ /* 0x000fe20003f04070 */
[----:B------:R-:W-:Y:S01]  /*01f0*/  UMOV UR4, 0x400 ;  /* 0x0000040000047882 */ /* 0x000fe20000000000 */
[----:B------:R-:W-:Y:S01]  /*0200*/  FADD R7, -R2, 1 ;  /* 0x3f80000002077421 */ /* 0x000fe20000000100 */
[----:B------:R-:W-:Y:S03]  /*0210*/  BSSY.RECONVERGENT B0, `(.L_x_2) ;  /* 0x0000028000007945 */ /* 0x000fe60003800200 */
[----:B------:R-:W-:-:S04]  /*0220*/  FMUL R2, R7, R2 ;  /* 0x0000000207027220 */ /* 0x000fc80000400000 */
[----:B------:R-:W-:Y:S01]  /*0230*/  FMUL R5, R5, R2 ;  /* 0x0000000205057220 */ /* 0x000fe20000400000 */
[----:B0-----:R-:W-:-:S06]  /*0240*/  ULEA UR4, UR5, UR4, 0x18 ;  /* 0x0000000405047291 */ /* 0x001fcc000f8ec0ff */
[----:B------:R-:W-:Y:S01]  /*0250*/  LEA R4, R3, UR4, 0x2 ;  /* 0x0000000403047c11 */ /* 0x000fe2000f8e10ff */
[----:B------:R-:W-:Y:S06]  /*0260*/  @P0 BRA `(.L_x_3) ;  /* 0x0000000000880947 */ /* 0x000fec0003800000 */
[----:B------:R-:W0:Y:S08]  /*0270*/  LDC.64 R8, c[0x0][0x390] ;  /* 0x0000e400ff087b82 */ /* 0x000e300000000a00 */
[----:B------:R-:W1:Y:S01]  /*0280*/  LDC.64 R6, c[0x0][0x3b0] ;  /* 0x0000ec00ff067b82 */ /* 0x000e620000000a00 */
[----:B0-----:R-:W-:-:S06]  /*0290*/  IMAD.WIDE.U32 R8, R3, 0x4, R8 ;  /* 0x0000000403087825 */ /* 0x001fcc00078e0008 */
[----:B------:R-:W2:Y:S01]  /*02a0*/  LDG.E R8, desc[UR6][R8.64] ;  /* 0x0000000608087981 */ /* 0x000ea2000c1e1900 */
[----:B-1----:R-:W-:-:S06]  /*02b0*/  IMAD.WIDE.U32 R6, R3, 0x4, R6 ;  /* 0x0000000403067825 */ /* 0x002fcc00078e0006 */
[----:B------:R-:W3:Y:S01]  /*02c0*/  LDG.E R6, desc[UR6][R6.64] ;  /* 0x0000000606067981 */ /* 0x000ee2000c1e1900 */
[----:B------:R-:W-:Y:S01]  /*02d0*/  HFMA2 R11, -RZ, RZ, 0.96630859375, -0.0022525787353515625 ;  /* 0x3bbb989dff0b7431 */ /* 0x000fe200000001ff */
[----:B------:R-:W-:Y:S01]  /*02e0*/  MOV R13, 0x437c0000 ;  /* 0x437c0000000d7802 */ /* 0x000fe20000000f00 */
[----:B------:R-:W-:Y:S03]  /*02f0*/  BSSY.RECONVERGENT B1, `(.L_x_4) ;  /* 0x0000015000017945 */ /* 0x000fe60003800200 */
[----:B--2---:R-:W-:-:S04]  /*0300*/  FFMA.SAT R0, R8, -R11, 0.5 ;  /* 0x3f00000008007423 */ /* 0x004fc8000000280b */
[----:B------:R-:W-:-:S04]  /*0310*/  FFMA.RM R0, R0, R13, 12582913 ;  /* 0x4b40000100007423 */ /* 0x000fc8000000400d */
[C---:B------:R-:W-:Y:S01]  /*0320*/  FADD R11, R0.reuse, -12583039 ;  /* 0xcb40007f000b7421 */ /* 0x040fe20000000000 */
[----:B------:R-:W-:Y:S01]  /*0330*/  SHF.L.U32 R0, R0, 0x17, RZ ;  /* 0x0000001700007819 */ /* 0x000fe200000006ff */
[----:B---3--:R-:W-:Y:S02]  /*0340*/  FMUL R6, R5, R6 ;  /* 0x0000000605067220 */ /* 0x008fe40000400000 */
[----:B------:R-:W-:-:S04]  /*0350*/  FFMA R11, R8, -1.4426950216293334961, -R11 ;  /* 0xbfb8aa3b080b7823 */ /* 0x000fc8000000080b */
[----:B------:R-:W-:-:S06]  /*0360*/  FFMA R11, R8, -1.925963033500011079e-08, R11 ;  /* 0xb2a57060080b7823 */ /* 0x000fcc000000000b */
[----:B------:R-:W0:Y:S02]  /*0370*/  MUFU.EX2 R11, R11 ;  /* 0x0000000b000b7308 */ /* 0x000e240000000800 */
[----:B0-----:R-:W-:-:S05]  /*0380*/  FFMA R0, R0, R11, 1 ;  /* 0x3f80000000007423 */ /* 0x001fca000000000b */
[----:B------:R-:W-:-:S04]  /*0390*/  IADD3 R2, PT, PT, R0, 0x1800000, RZ ;  /* 0x0180000000027810 */ /* 0x000fc80007ffe0ff */
[----:B------:R-:W-:-:S04]  /*03a0*/  LOP3.LUT R2, R2, 0x7f800000, RZ, 0xc0, !PT ;  /* 0x7f80000002027812 */ /* 0x000fc800078ec0ff */
[----:B------:R-:W-:-:S13]  /*03b0*/  ISETP.GT.U32.AND P0, PT, R2, 0x1ffffff, PT ;  /* 0x01ffffff0200780c */ /* 0x000fda0003f04070 */
[----:B------:R-:W-:Y:S05]  /*03c0*/  @P0 BRA `(.L_x_5) ;  /* 0x00000000000c0947 */ /* 0x000fea0003800000 */
[----:B------:R-:W-:-:S07]  /*03d0*/  MOV R8, 0x3f0 ;  /* 0x000003f000087802 */ /* 0x000fce0000000f00 */
[----:B------:R-:W-:Y:S05]  /*03e0*/  CALL.REL.NOINC `($__internal_0_$__cuda_sm20_rcp_rn_f32_slowpath) ;  /* 0x0000000000d07944 */ /* 0x000fea0003c00000 */
[----:B------:R-:W-:Y:S05]  /*03f0*/  BRA `(.L_x_6) ;  /* 0x0000000000107947 */ /* 0x000fea0003800000 */
.L_x_5:
[----:B------:R-:W0:Y:S02]  /*0400*/  MUFU.RCP R7, R0 ;  /* 0x0000000000077308 */ /* 0x000e240000001000 */
[----:B0-----:R-:W-:-:S04]  /*0410*/  FFMA R2, R0, R7, -1 ;  /* 0xbf80000000027423 */ /* 0x001fc80000000007 */
[----:B------:R-:W-:-:S04]  /*0420*/  FADD.FTZ R2, -R2, -RZ ;  /* 0x800000ff02027221 */ /* 0x000fc80000010100 */
[----:B------:R-:W-:-:S07]  /*0430*/  FFMA R2, R7, R2, R7 ;  /* 0x0000000207027223 */ /* 0x000fce0000000007 */
.L_x_6:
[----:B------:R-:W-:Y:S05]  /*0440*/  BSYNC.RECONVERGENT B1 ;  /* 0x0000000000017941 */ /* 0x000fea0003800200 */
.L_x_4:
[----:B------:R-:W-:-:S04]  /*0450*/  FADD R7, -R2, 1 ;  /* 0x3f80000002077421 */ /* 0x000fc80000000100 */
[----:B------:R-:W-:-:S04]  /*0460*/  FMUL R7, R7, R2 ;  /* 0x0000000207077220 */ /* 0x000fc80000400000 */
[----:B------:R-:W-:-:S05]  /*0470*/  FMUL R7, R6, R7 ;  /* 0x0000000706077220 */ /* 0x000fca0000400000 */
[----:B------:R0:W-:Y:S02]  /*0480*/  STS [R4], R7 ;  /* 0x0000000704007388 */ /* 0x0001e40000000800 */
.L_x_3:
[----:B------:R-:W-:Y:S05]  /*0490*/  BSYNC.RECONVERGENT B0 ;  /* 0x0000000000007941 */ /* 0x000fea0003800200 */
.L_x_2:
[----:B------:R-:W-:Y:S01]  /*04a0*/  BAR.SYNC.DEFER_BLOCKING 0x0 ;  /* 0x0000000000007b1d */ /* 0x000fe20000010000 */
[----:B------:R-:W-:-:S05]  /*04b0*/  ISETP.GT.U32.AND P1, PT, R3, 0x2, PT ;  /* 0x000000020300780c */ /* 0x000fca0003f24070 */
[----:B------:R-:W-:Y:S08]  /*04c0*/  BSSY.RECONVERGENT B0, `(.L_x_7) ;  /* 0x0000011000007945 */ /* 0x000ff00003800200 */
[----:B------:R-:W-:Y:S05]  /*04d0*/  @P1 BRA `(.L_x_8) ;  /* 0x00000000003c1947 */ /* 0x000fea0003800000 */
[----:B0-----:R-:W0:Y:S08]  /*04e0*/  LDC.64 R6, c[0x0][0x390] ;  /* 0x0000e400ff067b82 */ /* 0x001e300000000a00 */
[----:B------:R-:W1:Y:S01]  /*04f0*/  LDC.64 R8, c[0x0][0x3b0] ;  /* 0x0000ec00ff087b82 */ /* 0x000e620000000a00 */
[----:B0-----:R-:W-:-:S06]  /*0500*/  IMAD.WIDE.U32 R6, R3, 0x4, R6 ;  /* 0x0000000403067825 */ /* 0x001fcc00078e0006 */
[----:B------:R-:W2:Y:S01]  /*0510*/  LDG.E R6, desc[UR6][R6.64] ;  /* 0x0000000606067981 */ /* 0x000ea2000c1e1900 */
[----:B-1----:R-:W-:-:S05]  /*0520*/  IMAD.WIDE.U32 R8, R3, 0x4, R8 ;  /* 0x0000000403087825 */ /* 0x002fca00078e0008 */
[----:B------:R-:W2:Y:S01]  /*0530*/  LDG.E R11, desc[UR6][R8.64] ;  /* 0x00000006080b7981 */ /* 0x000ea2000c1e1900 */
[----:B------:R-:W-:Y:S01]  /*0540*/  FMUL R2, R5, 0.5 ;  /* 0x3f00000005027820 */ /* 0x000fe20000400000 */
[----:B------:R-:W-:-:S03]  /*0550*/  ISETP.NE.AND P0, PT, R3, RZ, PT ;  /* 0x000000ff0300720c */ /* 0x000fc60003f05270 */
[----:B--2---:R-:W-:-:S05]  /*0560*/  FFMA R11, -R2, R6, R11 ;  /* 0x00000006020b7223 */ /* 0x004fca000000010b */
[----:B------:R1:W-:Y:S05]  /*0570*/  STG.E desc[UR6][R8.64], R11 ;  /* 0x0000000b08007986 */ /* 0x0003ea000c101906 */
[----:B------:R-:W-:Y:S05]  /*0580*/  @P0 BRA `(.L_x_8) ;  /* 0x0000000000100947 */ /* 0x000fea0003800000 */
[----:B------:R-:W0:Y:S02]  /*0590*/  LDC.64 R6, c[0x0][0x3b8] ;  /* 0x0000ee00ff067b82 */ /* 0x000e240000000a00 */
[----:B0-----:R-:W2:Y:S02]  /*05a0*/  LDG.E R0, desc[UR6][R6.64] ;  /* 0x0000000606007981 */ /* 0x001ea4000c1e1900 */
[----:B--2---:R-:W-:-:S05]  /*05b0*/  FADD R5, -R2, R0 ;  /* 0x0000000002057221 */ /* 0x004fca0000000100 */
[----:B------:R2:W-:Y:S02]  /*05c0*/  STG.E desc[UR6][R6.64], R5 ;  /* 0x0000000506007986 */ /* 0x0005e4000c101906 */
.L_x_8:
[----:B------:R-:W-:Y:S05]  /*05d0*/  BSYNC.RECONVERGENT B0 ;  /* 0x0000000000007941 */ /* 0x000fea0003800200 */
.L_x_7:
[----:B------:R-:W-:Y:S06]  /*05e0*/  BAR.SYNC.DEFER_BLOCKING 0x0 ;  /* 0x0000000000007b1d */ /* 0x000fec0000010000 */
[----:B------:R-:W-:Y:S05]  /*05f0*/  @P1 EXIT ;  /* 0x000000000000194d */ /* 0x000fea0003800000 */
[----:B-1----:R-:W1:Y:S01]  /*0600*/  LDC.64 R8, c[0x0][0x3a0] ;  /* 0x0000e800ff087b82 */ /* 0x002e620000000a00 */
[----:B0-----:R-:W0:Y:S07]  /*0610*/  LDS R4, [R4] ;  /* 0x0000000004047984 */ /* 0x001e2e0000000800 */
[----:B--2---:R-:W2:Y:S01]  /*0620*/  LDC.64 R6, c[0x0][0x380] ;  /* 0x0000e000ff067b82 */ /* 0x004ea20000000a00 */
[----:B-1----:R-:W-:-:S05]  /*0630*/  IMAD.WIDE.U32 R8, R3, 0x4, R8 ;  /* 0x0000000403087825 */ /* 0x002fca00078e0008 */
[----:B------:R-:W3:Y:S04]  /*0640*/  LDG.E R11, desc[UR6][R8.64] ;  /* 0x00000006080b7981 */ /* 0x000ee8000c1e1900 */
[----:B--2---:R-:W3:Y:S04]  /*0650*/  LDG.E R5, desc[UR6][R6.64] ;  /* 0x0000000606057981 */ /* 0x004ee8000c1e1900 */
[----:B------:R-:W2:Y:S01]  /*0660*/  LDG.E R15, desc[UR6][R8.64+0xc] ;  /* 0x00000c06080f7981 */ /* 0x000ea2000c1e1900 */
[----:B0-----:R-:W-:-:S04]  /*0670*/  FMUL R0, R4, 0.5 ;  /* 0x3f00000004007820 */ /* 0x001fc80000400000 */
[----:B---3--:R-:W-:Y:S02]  /*0680*/  FFMA R5, -R0, R5, R11 ;  /* 0x0000000500057223 */ /* 0x008fe4000000010b */
[----:B------:R-:W0:Y:S03]  /*0690*/  LDC.64 R10, c[0x0][0x3a8] ;  /* 0x0000ea00ff0a7b82 */ /* 0x000e260000000a00 */
[----:B------:R-:W-:Y:S04]  /*06a0*/  STG.E desc[UR6][R8.64], R5 ;  /* 0x0000000508007986 */ /* 0x000fe8000c101906 */
[----:B------:R-:W2:Y:S01]  /*06b0*/  LDG.E R13, desc[UR6][R6.64+0x4] ;  /* 0x00000406060d7981 */ /* 0x000ea2000c1e1900 */
[----:B0-----:R-:W-:-:S04]  /*06c0*/  IMAD.WIDE.U32 R2, R3, 0x4, R10 ;  /* 0x0000000403027825 */ /* 0x001fc800078e000a */
[----:B--2---:R-:W-:-:S05]  /*06d0*/  FFMA R13, -R0, R13, R15 ;  /* 0x0000000d000d7223 */ /* 0x004fca000000010f */
[----:B------:R-:W-:Y:S04]  /*06e0*/  STG.E desc[UR6][R8.64+0xc], R13 ;  /* 0x00000c0d08007986 */ /* 0x000fe8000c101906 */
[----:B------:R-:W2:Y:S02]  /*06f0*/  LDG.E R11, desc[UR6][R2.64] ;  /* 0x00000006020b7981 */ /* 0x000ea4000c1e1900 */
[----:B--2---:R-:W-:-:S05]  /*0700*/  FADD R11, -R0, R11 ;  /* 0x0000000b000b7221 */ /* 0x004fca0000000100 */
[----:B------:R-:W-:Y:S01]  /*0710*/  STG.E desc[UR6][R2.64], R11 ;  /* 0x0000000b02007986 */ /* 0x000fe2000c101906 */
[----:B------:R-:W-:Y:S05]  /*0720*/  EXIT ;  /* 0x000000000000794d */ /* 0x000fea0003800000 */
        .weak           $__internal_0_$__cuda_sm20_rcp_rn_f32_slowpath
        .type           $__internal_0_$__cuda_sm20_rcp_rn_f32_slowpath,@function
        .size           $__internal_0_$__cuda_sm20_rcp_rn_f32_slowpath,(.L_x_26 - $__internal_0_$__cuda_sm20_rcp_rn_f32_slowpath)
$__internal_0_$__cuda_sm20_rcp_rn_f32_slowpath:
[----:B------:R-:W-:Y:S01]  /*0730*/  SHF.L.U32 R2, R0, 0x1, RZ ;  /* 0x0000000100027819 */ /* 0x000fe200000006ff */
[----:B------:R-:W-:Y:S03]  /*0740*/  BSSY.RECONVERGENT B2, `(.L_x_9) ;  /* 0x0000030000027945 */ /* 0x000fe60003800200 */
[----:B------:R-:W-:-:S04]  /*0750*/  SHF.R.U32.HI R11, RZ, 0x18, R2 ;  /* 0x00000018ff0b7819 */ /* 0x000fc80000011602 */
[----:B------:R-:W-:-:S13]  /*0760*/  ISETP.NE.U32.AND P0, PT, R11, RZ, PT ;  /* 0x000000ff0b00720c */ /* 0x000fda0003f05070 */
[----:B------:R-:W-:Y:S05]  /*0770*/  @P0 BRA `(.L_x_10) ;  /* 0x0000000000280947 */ /* 0x000fea0003800000 */
[----:B------:R-:W-:-:S04]  /*0780*/  SHF.L.U32 R2, R0, 0x1, RZ ;  /* 0x0000000100027819 */ /* 0x000fc800000006ff */
[----:B------:R-:W-:-:S13]  /*0790*/  ISETP.NE.AND P0, PT, R2, RZ, PT ;  /* 0x000000ff0200720c */ /* 0x000fda0003f05270 */
[----:B------:R-:W-:Y:S01]  /*07a0*/  @P0 FFMA R9, R0, 1.84467440737095516160e+19, RZ ;  /* 0x5f80000000090823 */ /* 0x000fe200000000ff */
[----:B------:R-:W-:Y:S08]  /*07b0*/  @!P0 MUFU.RCP R7, R0 ;  /* 0x0000000000078308 */ /* 0x000ff00000001000 */
[----:B------:R-:W0:Y:S02]  /*07c0*/  @P0 MUFU.RCP R2, R9 ;  /* 0x0000000900020308 */ /* 0x000e240000001000 */
[----:B0-----:R-:W-:-:S04]  /*07d0*/  @P0 FFMA R10, R9, R2, -1 ;  /* 0xbf800000090a0423 */ /* 0x001fc80000000002 */
[----:B------:R-:W-:-:S04]  /*07e0*/  @P0 FADD.FTZ R11, -R10, -RZ ;  /* 0x800000ff0a0b0221 */ /* 0x000fc80000010100 */
[----:B------:R-:W-:-:S04]  /*07f0*/  @P0 FFMA R2, R2, R11, R2 ;  /* 0x0000000b02020223 */ /* 0x000fc80000000002 */
[----:B------:R-:W-:Y:S01]  /*0800*/  @P0 FFMA R7, R2, 1.84467440737095516160e+19, RZ ;  /* 0x5f80000002070823 */ /* 0x000fe200000000ff */
[----:B------:R-:W-:Y:S06]  /*0810*/  BRA `(.L_x_11) ;  /* 0x0000000000887947 */ /* 0x000fec0003800000 */
.L_x_10:
[----:B------:R-:W-:-:S04]  /*0820*/  IADD3 R13, PT, PT, R11, -0xfd, RZ ;  /* 0xffffff030b0d7810 */ /* 0x000fc80007ffe0ff */
[----:B------:R-:W-:-:S13]  /*0830*/  ISETP.GT.U32.AND P0, PT, R13, 0x1, PT ;  /* 0x000000010d00780c */ /* 0x000fda0003f04070 */
[----:B------:R-:W-:Y:S05]  /*0840*/  @P0 BRA `(.L_x_12) ;  /* 0x0000000000780947 */ /* 0x000fea0003800000 */
[----:B------:R-:W-:Y:S01]  /*0850*/  LOP3.LUT R2, R0, 0x7fffff, RZ, 0xc0, !PT ;  /* 0x007fffff00027812 */ /* 0x000fe200078ec0ff */
[----:B------:R-:W-:-:S03]  /*0860*/  HFMA2 R12, -RZ, RZ, 0, 1.78813934326171875e-07 ;  /* 0x00000003ff0c7431 */ /* 0x000fc600000001ff */
[----:B------:R-:W-:-:S04]  /*0870*/  LOP3.LUT R2, R2, 0x3f800000, RZ, 0xfc, !PT ;  /* 0x3f80000002027812 */ /* 0x000fc800078efcff */
[----:B------:R-:W0:Y:S01]  /*0880*/  MUFU.RCP R7, R2 ;  /* 0x0000000200077308 */ /* 0x000e220000001000 */
[----:B------:R-:W-:Y:S01]  /*0890*/  SHF.L.U32 R12, R12, R13, RZ ;  /* 0x0000000d0c0c7219 */ /* 0x000fe200000006ff */
[----:B0-----:R-:W-:-:S04]  /*08a0*/  FFMA R9, R2, R7, -1 ;  /* 0xbf80000002097423 */ /* 0x001fc80000000007 */
[----:B------:R-:W-:-:S04]  /*08b0*/  FADD.FTZ R10, -R9, -RZ ;  /* 0x800000ff090a7221 */ /* 0x000fc80000010100 */
[CCC-:B------:R-:W-:Y:S01]  /*08c0*/  FFMA.RM R9, R7.reuse, R10.reuse, R7.reuse ;  /* 0x0000000a07097223 */ /* 0x1c0fe20000004007 */
[----:B------:R-:W-:-:S04]  /*08d0*/  FFMA.RP R10, R7, R10, R7 ;  /* 0x0000000a070a7223 */ /* 0x000fc80000008007 */
[C---:B------:R-:W-:Y:S02]  /*08e0*/  LOP3.LUT R7, R9.reuse, 0x7fffff, RZ, 0xc0, !PT ;  /* 0x007fffff09077812 */ /* 0x040fe400078ec0ff */
[----:B------:R-:W-:Y:S02]  /*08f0*/  FSETP.NEU.FTZ.AND P0, PT, R9, R10, PT ;  /* 0x0000000a0900720b */ /* 0x000fe40003f1d000 */
[----:B------:R-:W-:Y:S02]  /*0900*/  LOP3.LUT R7, R7, 0x800000, RZ, 0xfc, !PT ;  /* 0x0080000007077812 */ /* 0x000fe400078efcff */
[----:B------:R-:W-:Y:S02]  /*0910*/  SEL R9, RZ, 0xffffffff, !P0 ;  /* 0xffffffffff097807 */ /* 0x000fe40004000000 */
[----:B------:R-:W-:Y:S02]  /*0920*/  LOP3.LUT R12, R12, R7, RZ, 0xc0, !PT ;  /* 0x000000070c0c7212 */ /* 0x000fe400078ec0ff */
[----:B------:R-:W-:-:S02]  /*0930*/  IADD3 R2, PT, PT, -R9, RZ, RZ ;  /* 0x000000ff09027210 */ /* 0x000fc40007ffe1ff */
[-C--:B------:R-:W-:Y:S02]  /*0940*/  SHF.R.U32.HI R12, RZ, R13.reuse, R12 ;  /* 0x0000000dff0c7219 */ /* 0x080fe4000001160c */
[----:B------:R-:W-:Y:S02]  /*0950*/  LOP3.LUT P1, RZ, R2, R13, R7, 0xf8, !PT ;  /* 0x0000000d02ff7212 */ /* 0x000fe4000782f807 */
[C---:B------:R-:W-:Y:S02]  /*0960*/  LOP3.LUT P0, RZ, R12.reuse, 0x1, RZ, 0xc0, !PT ;  /* 0x000000010cff7812 */ /* 0x040fe4000780c0ff */
[----:B------:R-:W-:-:S04]  /*0970*/  LOP3.LUT P2, RZ, R12, 0x2, RZ, 0xc0, !PT ;  /* 0x000000020cff7812 */ /* 0x000fc8000784c0ff */
[----:B------:R-:W-:Y:S02]  /*0980*/  PLOP3.LUT P0, PT, P0, P1, P2, 0xe0, 0x0 ;  /* 0x000000000000781c */ /* 0x000fe40000703c20 */
[----:B------:R-:W-:Y:S02]  /*0990*/  LOP3.LUT P1, RZ, R0, 0x7fffff, RZ, 0xc0, !PT ;  /* 0x007fffff00ff7812 */ /* 0x000fe4000782c0ff */
[----:B------:R-:W-:-:S04]  /*09a0*/  SEL R2, RZ, 0x1, !P0 ;  /* 0x00000001ff027807 */ /* 0x000fc80004000000 */
[----:B------:R-:W-:-:S04]  /*09b0*/  IADD3 R2, PT, PT, -R2, RZ, RZ ;  /* 0x000000ff02027210 */ /* 0x000fc80007ffe1ff */
[----:B------:R-:W-:Y:S02]  /*09c0*/  ISETP.GE.AND P0, PT, R2, RZ, PT ;  /* 0x000000ff0200720c */ /* 0x000fe40003f06270 */
[----:B------:R-:W-:-:S04]  /*09d0*/  IADD3 R2, PT, PT, R11, -0xfc, RZ ;  /* 0xffffff040b027810 */ /* 0x000fc80007ffe0ff */
[----:B------:R-:W-:-:S07]  /*09e0*/  SHF.R.U32.HI R7, RZ, R2, R7 ;  /* 0x00000002ff077219 */ /* 0x000fce0000011607 */
[----:B------:R-:W-:-:S04]  /*09f0*/  @!P0 IADD3 R7, PT, PT, R7, 0x1, RZ ;  /* 0x0000000107078810 */ /* 0x000fc80007ffe0ff */
[----:B------:R-:W-:-:S04]  /*0a00*/  @!P1 SHF.L.U32 R7, R7, 0x1, RZ ;  /* 0x0000000107079819 */ /* 0x000fc800000006ff */
[----:B------:R-:W-:Y:S01]  /*0a10*/  LOP3.LUT R7, R7, 0x80000000, R0, 0xf8, !PT ;  /* 0x8000000007077812 */ /* 0x000fe200078ef800 */
[----:B------:R-:W-:Y:S06]  /*0a20*/  BRA `(.L_x_11) ;  /* 0x0000000000047947 */ /* 0x000fec0003800000 */
.L_x_12:
[----:B------:R0:W1:Y:S02]  /*0a30*/  MUFU.RCP R7, R0 ;  /* 0x0000000000077308 */ /* 0x0000640000001000 */
.L_x_11:
[----:B------:R-:W-:Y:S05]  /*0a40*/  BSYNC.RECONVERGENT B2 ;  /* 0x0000000000027941 */ /* 0x000fea0003800200 */
.L_x_9:
[----:B------:R-:W-:Y:S01]  /*0a50*/  HFMA2 R9, -RZ, RZ, 0, 0 ;  /* 0x00000000ff097431 */ /* 0x000fe200000001ff */
[----:B-1----:R-:W-:-:S03]  /*0a60*/  MOV R2, R7 ;  /* 0x0000000700027202 */ /* 0x002fc60000000f00 */
[----:B0-----:R-:W-:Y:S05]  /*0a70*/  RET.REL.NODEC R8 `(_Z8backwardPfS_S_S_S_S_S_S_) ;  /* 0xfffffff408607950 */ /* 0x001fea0003c3ffff */
.L_x_13:
[----:B------:R-:W-:-:S00]  /*0a80*/  BRA `(.L_x_13) ;  /* 0xfffffffc00fc7947 */ /* 0x000fc0000383ffff */
[----:B------:R-:W-:-:S00]  /*0a90*/  NOP ;  /* 0x0000000000007918 */ /* 0x000fc00000000000 */
        /* <DEDUP_REMOVED lines=14> */
.L_x_26:


//--------------------- .text._Z7forwardPfS_S_S_S_S_S_ --------------------------
	.section	.text._Z7forwardPfS_S_S_S_S_S_,"ax",@progbits
	.align	128
        .global         _Z7forwardPfS_S_S_S_S_S_
        .type           _Z7forwardPfS_S_S_S_S_S_,@function
        .size           _Z7forwardPfS_S_S_S_S_S_,(.L_x_27 - _Z7forwardPfS_S_S_S_S_S_)
        .other          _Z7forwardPfS_S_S_S_S_S_,@"STO_CUDA_ENTRY STV_DEFAULT"
_Z7forwardPfS_S_S_S_S_S_:
.text._Z7forwardPfS_S_S_S_S_S_:
[----:B------:R-:W-:Y:S01]  /*0000*/  LDC R1, c[0x0][0x37c] ;  /* 0x0000df00ff017b82 */ /* 0x000fe20000000800 */
[----:B------:R-:W0:Y:S01]  /*0010*/  S2R R3, SR_TID.X ;  /* 0x0000000000037919 */ /* 0x000e220000002100 */
[----:B------:R-:W1:Y:S01]  /*0020*/  LDCU.64 UR4, c[0x0][0x358] ;  /* 0x00006b00ff0477ac */ /* 0x000e620008000a00 */
[----:B------:R-:W-:Y:S01]  /*0030*/  BSSY.RECONVERGENT B0, `(.L_x_14) ;  /* 0x0000029000007945 */ /* 0x000fe20003800200 */
[----:B0-----:R-:W-:-:S13]  /*0040*/  ISETP.GT.U32.AND P0, PT, R3, 0x2, PT ;  /* 0x000000020300780c */ /* 0x001fda0003f04070 */
[----:B-1----:R-:W-:Y:S05]  /*0050*/  @P0 BRA `(.L_x_15) ;  /* 0x0000000000980947 */ /* 0x002fea0003800000 */
[----:B------:R-:W0:Y:S08]  /*0060*/  LDC.64 R4, c[0x0][0x390] ;  /* 0x0000e400ff047b82 */ /* 0x000e300000000a00 */
[----:B------:R-:W1:Y:S08]  /*0070*/  LDC.64 R8, c[0x0][0x388] ;  /* 0x0000e200ff087b82 */ /* 0x000e700000000a00 */
[----:B------:R-:W2:Y:S01]  /*0080*/  LDC.64 R6, c[0x0][0x380] ;  /* 0x0000e000ff067b82 */ /* 0x000ea20000000a00 */
[----:B0-----:R-:W-:-:S06]  /*0090*/  IMAD.WIDE.U32 R4, R3, 0x4, R4 ;  /* 0x0000000403047825 */ /* 0x001fcc00078e0004 */
[----:B------:R-:W3:Y:S01]  /*00a0*/  LDG.E R4, desc[UR4][R4.64] ;  /* 0x0000000404047981 */ /* 0x000ee2000c1e1900 */
[----:B-1----:R-:W-:-:S05]  /*00b0*/  IMAD.WIDE.U32 R8, R3, 0x4, R8 ;  /* 0x0000000403087825 */ /* 0x002fca00078e0008 */
[----:B------:R-:W3:Y:S04]  /*00c0*/  LDG.E R0, desc[UR4][R8.64] ;  /* 0x0000000408007981 */ /* 0x000ee8000c1e1900 */
[----:B--2---:R-:W3:Y:S04]  /*00d0*/  LDG.E R11, desc[UR4][R6.64] ;  /* 0x00000004060b7981 */ /* 0x004ee8000c1e1900 */
[----:B------:R-:W2:Y:S04]  /*00e0*/  LDG.E R13, desc[UR4][R6.64+0x4] ;  /* 0x00000404060d7981 */ /* 0x000ea8000c1e1900 */
[----:B------:R-:W2:Y:S01]  /*00f0*/  LDG.E R2, desc[UR4][R8.64+0xc] ;  /* 0x00000c0408027981 */ /* 0x000ea2000c1e1900 */
[----:B------:R-:W-:Y:S01]  /*0100*/  BSSY.RECONVERGENT B1, `(.L_x_16) ;  /* 0x0000018000017945 */ /* 0x000fe20003800200 */
[----:B---3--:R-:W-:Y:S01]  /*0110*/  FFMA R0, R11, R0, R4 ;  /* 0x000000000b007223 */ /* 0x008fe20000000004 */
[----:B------:R-:W-:-:S03]  /*0120*/  HFMA2 R11, -RZ, RZ, 0.96630859375, -0.0022525787353515625 ;  /* 0x3bbb989dff0b7431 */ /* 0x000fc600000001ff */
[----:B--2---:R-:W-:Y:S01]  /*0130*/  FFMA R0, R13, R2, R0 ;  /* 0x000000020d007223 */ /* 0x004fe20000000000 */
[----:B------:R-:W-:-:S03]  /*0140*/  IMAD.MOV.U32 R13, RZ, RZ, 0x437c0000 ;  /* 0x437c0000ff0d7424 */ /* 0x000fc600078e00ff */
[----:B------:R-:W-:-:S04]  /*0150*/  FFMA.SAT R2, R0, -R11, 0.5 ;  /* 0x3f00000000027423 */ /* 0x000fc8000000280b */
[----:B------:R-:W-:-:S04]  /*0160*/  FFMA.RM R2, R2, R13, 12582913 ;  /* 0x4b40000102027423 */ /* 0x000fc8000000400d */
[----:B------:R-:W-:-:S04]  /*0170*/  FADD R11, R2, -12583039 ;  /* 0xcb40007f020b7421 */ /* 0x000fc80000000000 */
[----:B------:R-:W-:-:S04]  /*0180*/  FFMA R11, R0, -1.4426950216293334961, -R11 ;  /* 0xbfb8aa3b000b7823 */ /* 0x000fc8000000080b */
[----:B------:R-:W-:-:S06]  /*0190*/  FFMA R11, R0, -1.925963033500011079e-08, R11 ;  /* 0xb2a57060000b7823 */ /* 0x000fcc000000000b */
[----:B------:R-:W0:Y:S01]  /*01a0*/  MUFU.EX2 R11, R11 ;  /* 0x0000000b000b7308 */ /* 0x000e220000000800 */
[----:B------:R-:W-:-:S05]  /*01b0*/  SHF.L.U32 R2, R2, 0x17, RZ ;  /* 0x0000001702027819 */ /* 0x000fca00000006ff */
[----:B0-----:R-:W-:-:S04]  /*01c0*/  FFMA R2, R2, R11, 1 ;  /* 0x3f80000002027423 */ /* 0x001fc8000000000b */
[----:B------:R-:W-:-:S05]  /*01d0*/  VIADD R0, R2, 0x1800000 ;  /* 0x0180000002007836 */ /* 0x000fca0000000000 */
[----:B------:R-:W-:-:S04]  /*01e0*/  LOP3.LUT R0, R0, 0x7f800000, RZ, 0xc0, !PT ;  /* 0x7f80000000007812 */ /* 0x000fc800078ec0ff */
[----:B------:R-:W-:-:S13]  /*01f0*/  ISETP.GT.U32.AND P0, PT, R0, 0x1ffffff, PT ;  /* 0x01ffffff0000780c */ /* 0x000fda0003f04070 */
[----:B------:R-:W-:Y:S05]  /*0200*/  @P0 BRA `(.L_x_17) ;  /* 0x00000000000c0947 */ /* 0x000fea0003800000 */
[----:B------:R-:W-:-:S07]  /*0210*/  MOV R4, 0x230 ;  /* 0x0000023000047802 */ /* 0x000fce0000000f00 */
[----:B------:R-:W-:Y:S05]  /*0220*/  CALL.REL.NOINC `($__internal_1_$__cuda_sm20_rcp_rn_f32_slowpath) ;  /* 0x0000000000cc7944 */ /* 0x000fea0003c00000 */
[----:B------:R-:W-:Y:S05]  /*0230*/  BRA `(.L_x_18) ;  /* 0x0000000000107947 */ /* 0x000fea0003800000 */
.L_x_17:
[----:B------:R-:W0:Y:S02]  /*0240*/  MUFU.RCP R7, R2 ;  /* 0x0000000200077308 */ /* 0x000e240000001000 */
[----:B0-----:R-:W-:-:S04]  /*0250*/  FFMA R0, R2, R7, -1 ;  /* 0xbf80000002007423 */ /* 0x001fc80000000007 */
[----:B------:R-:W-:-:S04]  /*0260*/  FADD.FTZ R0, -R0, -RZ ;  /* 0x800000ff00007221 */ /* 0x000fc80000010100 */
[----:B------:R-:W-:-:S07]  /*0270*/  FFMA R7, R7, R0, R7 ;  /* 0x0000000007077223 */ /* 0x000fce0000000007 */
.L_x_18:
[----:B------:R-:W-:Y:S05]  /*0280*/  BSYNC.RECONVERGENT B1 ;  /* 0x0000000000017941 */ /* 0x000fea0003800200 */
.L_x_16:
[----:B------:R-:W0:Y:S02]  /*0290*/  LDC.64 R4, c[0x0][0x3a8] ;  /* 0x0000ea00ff047b82 */ /* 0x000e240000000a00 */
[----:B0-----:R-:W-:-:S05]  /*02a0*/  IMAD.WIDE.U32 R4, R3, 0x4, R4 ;  /* 0x0000000403047825 */ /* 0x001fca00078e0004 */
[----:B------:R0:W-:Y:S02]  /*02b0*/  STG.E desc[UR4][R4.64], R7 ;  /* 0x0000000704007986 */ /* 0x0001e4000c101904 */
.L_x_15:
[----:B------:R-:W-:Y:S05]  /*02c0*/  BSYNC.RECONVERGENT B0 ;  /* 0x0000000000007941 */ /* 0x000fea0003800200 */
.L_x_14:
[----:B------:R-:W-:Y:S01]  /*02d0*/  BAR.SYNC.DEFER_BLOCKING 0x0 ;  /* 0x0000000000007b1d */ /* 0x000fe20000010000 */
[----:B------:R-:W-:-:S13]  /*02e0*/  ISETP.NE.AND P0, PT, R3, RZ, PT ;  /* 0x000000ff0300720c */ /* 0x000fda0003f05270 */
[----:B------:R-:W-:Y:S05]  /*02f0*/  @P0 EXIT ;  /* 0x000000000000094d */ /* 0x000fea0003800000 */
[----:B------:R-:W1:Y:S08]  /*0300*/  LDC.64 R2, c[0x0][0x3a0] ;  /* 0x0000e800ff027b82 */ /* 0x000e700000000a00 */
[----:B0-----:R-:W0:Y:S08]  /*0310*/  LDC.64 R4, c[0x0][0x3a8] ;  /* 0x0000ea00ff047b82 */ /* 0x001e300000000a00 */
[----:B------:R-:W2:Y:S01]  /*0320*/  LDC.64 R6, c[0x0][0x398] ;  /* 0x0000e600ff067b82 */ /* 0x000ea20000000a00 */
[----:B-1----:R1:W3:Y:S04]  /*0330*/  LDG.E R2, desc[UR4][R2.64] ;  /* 0x0000000402027981 */ /* 0x0022e8000c1e1900 */
[----:B0-----:R-:W3:Y:S04]  /*0340*/  LDG.E R9, desc[UR4][R4.64] ;  /* 0x0000000404097981 */ /* 0x001ee8000c1e1900 */
[----:B------:R-:W4:Y:S04]  /*0350*/  LDG.E R11, desc[UR4][R4.64+0x4] ;  /* 0x00000404040b7981 */ /* 0x000f28000c1e1900 */
[----:B--2---:R-:W3:Y:S04]  /*0360*/  LDG.E R0, desc[UR4][R6.64] ;  /* 0x0000000406007981 */ /* 0x004ee8000c1e1900 */
[----:B------:R-:W4:Y:S04]  /*0370*/  LDG.E R8, desc[UR4][R6.64+0x4] ;  /* 0x0000040406087981 */ /* 0x000f28000c1e1900 */
[----:B------:R-:W2:Y:S04]  /*0380*/  LDG.E R13, desc[UR4][R4.64+0x8] ;  /* 0x00000804040d7981 */ /* 0x000ea8000c1e1900 */
[----:B------:R-:W2:Y:S01]  /*0390*/  LDG.E R10, desc[UR4][R6.64+0x8] ;  /* 0x00000804060a7981 */ /* 0x000ea2000c1e1900 */
[----:B-1----:R-:W-:-:S02]  /*03a0*/  IMAD.MOV.U32 R3, RZ, RZ, 0x437c0000 ;  /* 0x437c0000ff037424 */ /* 0x002fc400078e00ff */
[----:B---3--:R-:W-:Y:S01]  /*03b0*/  FFMA R0, R9, R0, R2 ;  /* 0x0000000009007223 */ /* 0x008fe20000000002 */
[----:B------:R-:W-:-:S03]  /*03c0*/  HFMA2 R9, -RZ, RZ, 0.96630859375, -0.0022525787353515625 ;  /* 0x3bbb989dff097431 */ /* 0x000fc600000001ff */
[----:B----4-:R-:W-:-:S04]  /*03d0*/  FFMA R0, R11, R8, R0 ;  /* 0x000000080b007223 */ /* 0x010fc80000000000 */
[----:B--2---:R-:W-:-:S04]  /*03e0*/  FFMA R0, R13, R10, R0 ;  /* 0x0000000a0d007223 */ /* 0x004fc80000000000 */
[----:B------:R-:W-:-:S04]  /*03f0*/  FFMA.SAT R2, R0, -R9, 0.5 ;  /* 0x3f00000000027423 */ /* 0x000fc80000002809 */
[----:B------:R-:W-:-:S04]  /*0400*/  FFMA.RM R2, R2, R3, 12582913 ;  /* 0x4b40000102027423 */ /* 0x000fc80000004003 */
[----:B------:R-:W-:-:S04]  /*0410*/  FADD R3, R2, -12583039 ;  /* 0xcb40007f02037421 */ /* 0x000fc80000000000 */
[----:B------:R-:W-:-:S04]  /*0420*/  FFMA R3, R0, -1.4426950216293334961, -R3 ;  /* 0xbfb8aa3b00037823 */ /* 0x000fc80000000803 */
[----:B------:R-:W-:-:S06]  /*0430*/  FFMA R3, R0, -1.925963033500011079e-08, R3 ;  /* 0xb2a5706000037823 */ /* 0x000fcc0000000003 */
[----:B------:R-:W0:Y:S01]  /*0440*/  MUFU.EX2 R3, R3 ;  /* 0x0000000300037308 */ /* 0x000e220000000800 */
[----:B------:R-:W-:-:S05]  /*0450*/  SHF.L.U32 R2, R2, 0x17, RZ ;  /* 0x0000001702027819 */ /* 0x000fca00000006ff */
[----:B0-----:R-:W-:-:S05]  /*0460*/  FFMA R2, R2, R3, 1 ;  /* 0x3f80000002027423 */ /* 0x001fca0000000003 */
[----:B------:R-:W-:-:S04]  /*0470*/  IADD3 R0, PT, PT, R2, 0x1800000, RZ ;  /* 0x0180000002007810 */ /* 0x000fc80007ffe0ff */
[----:B------:R-:W-:-:S04]  /*0480*/  LOP3.LUT R0, R0, 0x7f800000, RZ, 0xc0, !PT ;  /* 0x7f80000000007812 */ /* 0x000fc800078ec0ff */
[----:B------:R-:W-:-:S13]  /*0490*/  ISETP.GT.U32.AND P0, PT, R0, 0x1ffffff, PT ;  /* 0x01ffffff0000780c */ /* 0x000fda0003f04070 */
[----:B------:R-:W-:Y:S05]  /*04a0*/  @P0 BRA `(.L_x_19) ;  /* 0x0000000000100947 */ /* 0x000fea0003800000 */
[----:B------:R-:W-:-:S07]  /*04b0*/  MOV R4, 0x4d0 ;  /* 0x000004d000047802 */ /* 0x000fce0000000f00 */
[----:B------:R-:W-:Y:S05]  /*04c0*/  CALL.REL.NOINC `($__internal_1_$__cuda_sm20_rcp_rn_f32_slowpath) ;  /* 0x0000000000247944 */ /* 0x000fea0003c00000 */
[----:B------:R-:W-:Y:S01]  /*04d0*/  IMAD.MOV.U32 R5, RZ, RZ, R7 ;  /* 0x000000ffff057224 */ /* 0x000fe200078e0007 */
[----:B------:R-:W-:Y:S06]  /*04e0*/  BRA `(.L_x_20) ;  /* 0x0000000000107947 */ /* 0x000fec0003800000 */
.L_x_19:
[----:B------:R-:W0:Y:S02]  /*04f0*/  MUFU.RCP R5, R2 ;  /* 0x0000000200057308 */ /* 0x000e240000001000 */
[----:B0-----:R-:W-:-:S04]  /*0500*/  FFMA R0, R2, R5, -1 ;  /* 0xbf80000002007423 */ /* 0x001fc80000000005 */
[----:B------:R-:W-:-:S04]  /*0510*/  FADD.FTZ R0, -R0, -RZ ;  /* 0x800000ff00007221 */ /* 0x000fc80000010100 */
[----:B------:R-:W-:-:S07]  /*0520*/  FFMA R5, R5, R0, R5 ;  /* 0x0000000005057223 */ /* 0x000fce0000000005 */
.L_x_20:
[----:B------:R-:W0:Y:S02]  /*0530*/  LDC.64 R2, c[0x0][0x3b0] ;  /* 0x0000ec00ff027b82 */ /* 0x000e240000000a00 */
[----:B0-----:R-:W-:Y:S01]  /*0540*/  STG.E desc[UR4][R2.64], R5 ;  /* 0x0000000502007986 */ /* 0x001fe2000c101904 */
[----:B------:R-:W-:Y:S05]  /*0550*/  EXIT ;  /* 0x000000000000794d */ /* 0x000fea0003800000 */
        .weak           $__internal_1_$__cuda_sm20_rcp_rn_f32_slowpath
        .type           $__internal_1_$__cuda_sm20_rcp_rn_f32_slowpath,@function
        .size           $__internal_1_$__cuda_sm20_rcp_rn_f32_slowpath,(.L_x_27 - $__internal_1_$__cuda_sm20_rcp_rn_f32_slowpath)
$__internal_1_$__cuda_sm20_rcp_rn_f32_slowpath:
        /* <DEDUP_REMOVED lines=15> */
.L_x_22:
[----:B------:R-:W-:-:S05]  /*0650*/  VIADD R11, R9, 0xffffff03 ;  /* 0xffffff03090b7836 */ /* 0x000fca0000000000 */
        /* <DEDUP_REMOVED lines=23> */
[----:B------:R-:W-:-:S05]  /*07d0*/  SEL R0, RZ, 0x1, !P0 ;  /* 0x00000001ff007807 */ /* 0x000fca0004000000 */
[----:B------:R-:W-:-:S05]  /*07e0*/  IMAD.MOV R0, RZ, RZ, -R0 ;  /* 0x000000ffff007224 */ /* 0x000fca00078e0a00 */
[----:B------:R-:W-:Y:S02]  /*07f0*/  ISETP.GE.AND P0, PT, R0, RZ, PT ;  /* 0x000000ff0000720c */ /* 0x000fe40003f06270 */
[----:B------:R-:W-:-:S04]  /*0800*/  IADD3 R0, PT, PT, R9, -0xfc, RZ ;  /* 0xffffff0409007810 */ /* 0x000fc80007ffe0ff */
[----:B------:R-:W-:-:S07]  /*0810*/  SHF.R.U32.HI R5, RZ, R0, R5 ;  /* 0x00000000ff057219 */ /* 0x000fce0000011605 */
[----:B------:R-:W-:-:S05]  /*0820*/  @!P0 IADD3 R5, PT, PT, R5, 0x1, RZ ;  /* 0x0000000105058810 */ /* 0x000fca0007ffe0ff */
[----:B------:R-:W-:-:S05]  /*0830*/  @!P1 IMAD.SHL.U32 R5, R5, 0x2, RZ ;  /* 0x0000000205059824 */ /* 0x000fca00078e00ff */
[----:B------:R-:W-:Y:S01]  /*0840*/  LOP3.LUT R5, R5, 0x80000000, R2, 0xf8, !PT ;  /* 0x8000000005057812 */ /* 0x000fe200078ef802 */
[----:B------:R-:W-:Y:S06]  /*0850*/  BRA `(.L_x_23) ;  /* 0x0000000000047947 */ /* 0x000fec0003800000 */
.L_x_24:
[----:B------:R0:W1:Y:S02]  /*0860*/  MUFU.RCP R5, R2 ;  /* 0x0000000200057308 */ /* 0x0000640000001000 */
.L_x_23:
[----:B------:R-:W-:Y:S05]  /*0870*/  BSYNC.RECONVERGENT B2 ;  /* 0x0000000000027941 */ /* 0x000fea0003800200 */
.L_x_21:
[----:B-1----:R-:W-:Y:S01]  /*0880*/  MOV R7, R5 ;  /* 0x0000000500077202 */ /* 0x002fe20000000f00 */
[----:B------:R-:W-:-:S04]  /*0890*/  HFMA2 R5, -RZ, RZ, 0, 0 ;  /* 0x00000000ff057431 */ /* 0x000fc800000001ff */
[----:B0-----:R-:W-:Y:S05]  /*08a0*/  RET.REL.NODEC R4 `(_Z7forwardPfS_S_S_S_S_S_) ;  /* 0xfffffff404d47950 */ /* 0x001fea0003c3ffff */
.L_x_25:
        /* <DEDUP_REMOVED lines=13> */
.L_x_27:


//--------------------- .nv.shared._Z8backwardPfS_S_S_S_S_S_S_ --------------------------
	.section	.nv.shared._Z8backwardPfS_S_S_S_S_S_S_,"aw",@nobits
	.sectionflags	@""
	.align	4
.nv.shared._Z8backwardPfS_S_S_S_S_S_S_:
	.zero		1036


//--------------------- .nv.shared.reserved.0     --------------------------
	.section	.nv.shared.reserved.0,"aw",@nobits
	.weak		__nv_reservedSMEM_offset_0_alias
	.size		__nv_reservedSMEM_offset_0_alias, 0, 64
	.other		__nv_reservedSMEM_offset_0_alias,@"STO_CUDA_RESERVED_SHARED STV_DEFAULT"
__nv_reservedSMEM_offset_0_alias:
	.zero		0
	.zero		64


//--------------------- .nv.constant0._Z8backwardPfS_S_S_S_S_S_S_ --------------------------
	.section	.nv.constant0._Z8backwardPfS_S_S_S_S_S_S_,"a",@progbits
	.sectionflags	@""
	.align	4
.nv.constant0._Z8backwardPfS_S_S_S_S_S_S_:
	.zero		960


//--------------------- .nv.constant0._Z7forwardPfS_S_S_S_S_S_ --------------------------
	.section	.nv.constant0._Z7forwardPfS_S_S_S_S_S_,"a",@progbits
	.sectionflags	@""
	.align	4
.nv.constant0._Z7forwardPfS_S_S_S_S_S_:
	.zero		952


//--------------------- SYMBOLS --------------------------

	.type		.nv.reservedSmem.offset0,@object
	.size		.nv.reservedSmem.offset0,0x4
	.type		.nv.reservedSmem.cap,@object
	.size		.nv.reservedSmem.cap,0x4
